	.headerflags	@"EF_CUDA_TEXMODE_UNIFIED EF_CUDA_64BIT_ADDRESS EF_CUDA_ACCELERATORS EF_CUDA_SM90 EF_CUDA_VIRTUAL_SM(EF_CUDA_SM90)"
	.elftype	@"ET_EXEC"


//--------------------- .nv.info                  --------------------------
	.section	.nv.info,"",@"SHT_CUDA_INFO"
	.align	4


	//----- nvinfo : EIATTR_REGCOUNT
	.align		4
        /*0000*/ 	.byte	0x04, 0x2f
        /*0002*/ 	.short	(.L_1 - .L_0)
	.align		4
.L_0:
        /*0004*/ 	.word	index@(triton_poi_fused_convolution_1)
        /*0008*/ 	.word	0x0000000e


	//----- nvinfo : EIATTR_MIN_STACK_SIZE
	.align		4
.L_1:
        /*000c*/ 	.byte	0x04, 0x12
        /*000e*/ 	.short	(.L_3 - .L_2)
	.align		4
.L_2:
        /*0010*/ 	.word	index@(triton_poi_fused_convolution_1)
        /*0014*/ 	.word	0x00000000


	//----- nvinfo : EIATTR_FRAME_SIZE
	.align		4
.L_3:
        /*0018*/ 	.byte	0x04, 0x11
        /*001a*/ 	.short	(.L_5 - .L_4)
	.align		4
.L_4:
        /*001c*/ 	.word	index@(triton_poi_fused_convolution_1)
        /*0020*/ 	.word	0x00000000


	//----- nvinfo : EIATTR_MIN_STACK_SIZE
	.align		4
.L_5:
        /*0024*/ 	.byte	0x04, 0x12
        /*0026*/ 	.short	(.L_7 - .L_6)
	.align		4
.L_6:
        /*0028*/ 	.word	index@(triton_poi_fused_convolution_1)
        /*002c*/ 	.word	0x00000000
.L_7:


//--------------------- .nv.info.triton_poi_fused_convolution_1 --------------------------
	.section	.nv.info.triton_poi_fused_convolution_1,"",@"SHT_CUDA_INFO"
	.sectionflags	@""
	.align	4


	//----- nvinfo : EIATTR_CUDA_API_VERSION
	.align		4
        /*0000*/ 	.byte	0x04, 0x37
        /*0002*/ 	.short	(.L_9 - .L_8)
.L_8:
        /*0004*/ 	.word	0x0000007c


	//----- nvinfo : EIATTR_KPARAM_INFO
	.align		4
.L_9:
        /*0008*/ 	.byte	0x04, 0x17
        /*000a*/ 	.short	(.L_11 - .L_10)
.L_10:
        /*000c*/ 	.word	0x00000000
        /*0010*/ 	.short	0x0002
        /*0012*/ 	.short	0x0010
        /*0014*/ 	.byte	0x00, 0xf0, 0x11, 0x00


	//----- nvinfo : EIATTR_KPARAM_INFO
	.align		4
.L_11:
        /*0018*/ 	.byte	0x04, 0x17
        /*001a*/ 	.short	(.L_13 - .L_12)
.L_12:
        /*001c*/ 	.word	0x00000000
        /*0020*/ 	.short	0x0001
        /*0022*/ 	.short	0x0008
        /*0024*/ 	.byte	0x00, 0xf4, 0x21, 0x00


	//----- nvinfo : EIATTR_KPARAM_INFO
	.align		4
.L_13:
        /*0028*/ 	.byte	0x04, 0x17
        /*002a*/ 	.short	(.L_15 - .L_14)
.L_14:
        /*002c*/ 	.word	0x00000000
        /*0030*/ 	.short	0x0000
        /*0032*/ 	.short	0x0000
        /*0034*/ 	.byte	0x00, 0xf4, 0x21, 0x00


	//----- nvinfo : EIATTR_SPARSE_MMA_MASK
	.align		4
.L_15:
        /*0038*/ 	.byte	0x03, 0x50
        /*003a*/ 	.short	0x0000


	//----- nvinfo : EIATTR_MAXREG_COUNT
	.align		4
        /*003c*/ 	.byte	0x03, 0x1b
        /*003e*/ 	.short	0x00ff


	//----- nvinfo : EIATTR_EXIT_INSTR_OFFSETS
	.align		4
        /*0040*/ 	.byte	0x04, 0x1c
        /*0042*/ 	.short	(.L_17 - .L_16)


	//   ....[0]....
.L_16:
        /*0044*/ 	.word	0x00000220


	//   ....[1]....
        /*0048*/ 	.word	0x00000240


	//----- nvinfo : EIATTR_REQNTID
	.align		4
.L_17:
        /*004c*/ 	.byte	0x04, 0x10
        /*004e*/ 	.short	(.L_19 - .L_18)
.L_18:
        /*0050*/ 	.word	0x00000080
        /*0054*/ 	.word	0x00000001
        /*0058*/ 	.word	0x00000001


	//----- nvinfo : EIATTR_CBANK_PARAM_SIZE
	.align		4
.L_19:
        /*005c*/ 	.byte	0x03, 0x19
        /*005e*/ 	.short	0x0014


	//----- nvinfo : EIATTR_PARAM_CBANK
	.align		4
        /*0060*/ 	.byte	0x04, 0x0a
        /*0062*/ 	.short	(.L_21 - .L_20)
	.align		4
.L_20:
        /*0064*/ 	.word	index@(.nv.constant0.triton_poi_fused_convolution_1)
        /*0068*/ 	.short	0x0210
        /*006a*/ 	.short	0x0014


	//----- nvinfo : EIATTR_SW_WAR
	.align		4
.L_21:
        /*006c*/ 	.byte	0x04, 0x36
        /*006e*/ 	.short	(.L_23 - .L_22)
.L_22:
        /*0070*/ 	.word	0x00000008
.L_23:


//--------------------- .nv.callgraph             --------------------------
	.section	.nv.callgraph,"",@"SHT_CUDA_CALLGRAPH"
	.align	4
	.sectionentsize	8
	.align		4
        /*0000*/ 	.word	0x00000000
	.align		4
        /*0004*/ 	.word	0xffffffff
	.align		4
        /*0008*/ 	.word	0x00000000
	.align		4
        /*000c*/ 	.word	0xfffffffe
	.align		4
        /*0010*/ 	.word	0x00000000
	.align		4
        /*0014*/ 	.word	0xfffffffd
	.align		4
        /*0018*/ 	.word	0x00000000
	.align		4
        /*001c*/ 	.word	0xfffffffc


//--------------------- .text.triton_poi_fused_convolution_1 --------------------------
	.section	.text.triton_poi_fused_convolution_1,"ax",@progbits
	.align	128
        .global         triton_poi_fused_convolution_1
        .type           triton_poi_fused_convolution_1,@function
        .size           triton_poi_fused_convolution_1,(.L_x_1 - triton_poi_fused_convolution_1)
        .other          triton_poi_fused_convolution_1,@"STO_CUDA_ENTRY STV_DEFAULT"
triton_poi_fused_convolution_1:
.text.triton_poi_fused_convolution_1:
[----:B------:R-:W0:Y:S02]  /*0000*/  LDC R1, c[0x0][0x28] ;  /* 0x00000a00ff017b82 */ /* 0x000e240000000800 */
[----:B------:R-:W1:Y:S01]  /*0010*/  S2R R0, SR_TID.X ;  /* 0x0000000000007919 */ /* 0x000e620000002100 */
[----:B------:R-:W2:Y:S01]  /*0020*/  LDC.64 R4, c[0x0][0x218] ;  /* 0x00008600ff047b82 */ /* 0x000ea20000000a00 */
[----:B------:R-:W-:Y:S01]  /*0030*/  ULDC.64 UR4, c[0x0][0x208] ;  /* 0x0000820000047ab9 */ /* 0x000fe20000000a00 */
[----:B------:R-:W3:Y:S06]  /*0040*/  S2R R9, SR_CTAID.X ;  /* 0x0000000000097919 */ /* 0x000eec0000002500 */
[----:B------:R-:W4:Y:S01]  /*0050*/  LDC.64 R2, c[0x0][0x210] ;  /* 0x00008400ff027b82 */ /* 0x000f220000000a00 */
[----:B-1----:R-:W-:-:S05]  /*0060*/  IMAD.SHL.U32 R0, R0, 0x2, RZ ;  /* 0x0000000200007824 */ /* 0x002fca00078e00ff */
[----:B------:R-:W-:-:S05]  /*0070*/  LOP3.LUT R0, R0, 0xfe, RZ, 0xc0, !PT ;  /* 0x000000fe00007812 */ /* 0x000fca00078ec0ff */
[----:B---3--:R-:W-:-:S04]  /*0080*/  IMAD R9, R9, 0x100, R0 ;  /* 0x0000010009097824 */ /* 0x008fc800078e0200 */
[C---:B------:R-:W-:Y:S01]  /*0090*/  IMAD.HI R6, R9.reuse, 0x5397829d, RZ ;  /* 0x5397829d09067827 */ /* 0x040fe200078e02ff */
[----:B------:R-:W-:Y:S02]  /*00a0*/  IADD3 R0, R9, 0x1, RZ ;  /* 0x0000000109007810 */ /* 0x000fe40007ffe0ff */
[C---:B------:R-:W-:Y:S01]  /*00b0*/  ISETP.GE.AND P0, PT, R9.reuse, 0x310, PT ;  /* 0x000003100900780c */ /* 0x040fe20003f06270 */
[----:B----4-:R-:W-:Y:S01]  /*00c0*/  IMAD.WIDE R2, R9, 0x4, R2 ;  /* 0x0000000409027825 */ /* 0x010fe200078e0202 */
[----:B------:R-:W-:Y:S02]  /*00d0*/  SHF.R.U32.HI R7, RZ, 0x1f, R6 ;  /* 0x0000001fff077819 */ /* 0x000fe40000011606 */
[----:B------:R-:W-:Y:S01]  /*00e0*/  CS2R R8, SRZ ;  /* 0x0000000000087805 */ /* 0x000fe2000001ff00 */
[----:B------:R-:W-:Y:S01]  /*00f0*/  IMAD.HI R0, R0, 0x5397829d, RZ ;  /* 0x5397829d00007827 */ /* 0x000fe200078e02ff */
[----:B------:R-:W-:-:S04]  /*0100*/  LEA.HI.SX32 R7, R6, R7, 0x1c ;  /* 0x0000000706077211 */ /* 0x000fc800078fe2ff */
[----:B------:R-:W-:-:S03]  /*0110*/  SHF.R.U32.HI R11, RZ, 0x1f, R0 ;  /* 0x0000001fff0b7819 */ /* 0x000fc60000011600 */
[----:B------:R-:W3:Y:S01]  /*0120*/  @!P0 LDG.E.64 R8, desc[UR4][R2.64] ;  /* 0x0000000402088981 */ /* 0x000ee2000c1e1b00 */
[----:B------:R-:W-:Y:S02]  /*0130*/  LEA.HI.SX32 R11, R0, R11, 0x1c ;  /* 0x0000000b000b7211 */ /* 0x000fe400078fe2ff */
[----:B------:R-:W-:Y:S02]  /*0140*/  LEA.HI R0, R7, R7, RZ, 0x2 ;  /* 0x0000000707007211 */ /* 0x000fe400078f10ff */
[----:B------:R-:W-:Y:S02]  /*0150*/  LEA.HI R6, R11, R11, RZ, 0x2 ;  /* 0x0000000b0b067211 */ /* 0x000fe400078f10ff */
[----:B------:R-:W-:Y:S02]  /*0160*/  LOP3.LUT R0, R0, 0xfffffffc, RZ, 0xc0, !PT ;  /* 0xfffffffc00007812 */ /* 0x000fe400078ec0ff */
[----:B------:R-:W-:-:S03]  /*0170*/  LOP3.LUT R6, R6, 0xfffffffc, RZ, 0xc0, !PT ;  /* 0xfffffffc06067812 */ /* 0x000fc600078ec0ff */
[----:B------:R-:W-:Y:S01]  /*0180*/  IMAD.IADD R7, R7, 0x1, -R0 ;  /* 0x0000000107077824 */ /* 0x000fe200078e0a00 */
[----:B------:R-:W-:Y:S01]  /*0190*/  IADD3 R11, R11, -R6, RZ ;  /* 0x800000060b0b7210 */ /* 0x000fe20007ffe0ff */
[----:B------:R-:W-:Y:S02]  /*01a0*/  HFMA2.MMA R0, -RZ, RZ, 0, 0 ;  /* 0x00000000ff007435 */ /* 0x000fe400000001ff */
[----:B--2---:R-:W-:-:S04]  /*01b0*/  IMAD.WIDE R6, R7, 0x4, R4 ;  /* 0x0000000407067825 */ /* 0x004fc800078e0204 */
[----:B------:R-:W-:-:S04]  /*01c0*/  IMAD.WIDE R4, R11, 0x4, R4 ;  /* 0x000000040b047825 */ /* 0x000fc800078e0204 */
[----:B------:R-:W-:Y:S01]  /*01d0*/  IMAD.MOV.U32 R11, RZ, RZ, RZ ;  /* 0x000000ffff0b7224 */ /* 0x000fe200078e00ff */
[----:B------:R-:W3:Y:S05]  /*01e0*/  @!P0 LDG.E.EL R0, desc[UR4][R4.64] ;  /* 0x0000000404008981 */ /* 0x000eea000c2e1900 */
[----:B------:R-:W2:Y:S01]  /*01f0*/  @!P0 LDG.E.EL R11, desc[UR4][R6.64] ;  /* 0x00000004060b8981 */ /* 0x000ea2000c2e1900 */
[----:B---3--:R-:W-:Y:S01]  /*0200*/  FADD R9, R0, R9 ;  /* 0x0000000900097221 */ /* 0x008fe20000000000 */
[----:B--2---:R-:W-:Y:S01]  /*0210*/  FADD R8, R11, R8 ;  /* 0x000000080b087221 */ /* 0x004fe20000000000 */
[----:B------:R-:W-:Y:S06]  /*0220*/  @P0 EXIT ;  /* 0x000000000000094d */ /* 0x000fec0003800000 */
[----:B------:R-:W-:Y:S01]  /*0230*/  STG.E.64 desc[UR4][R2.64], R8 ;  /* 0x0000000802007986 */ /* 0x000fe2000c101b04 */
[----:B------:R-:W-:Y:S05]  /*0240*/  EXIT ;  /* 0x000000000000794d */ /* 0x000fea0003800000 */
.L_x_0:
[----:B------:R-:W-:-:S00]  /*0250*/  BRA `(.L_x_0) ;  /* 0xfffffffc00fc7947 */ /* 0x000fc0000383ffff */
[----:B------:R-:W-:-:S00]  /*0260*/  NOP ;  /* 0x0000000000007918 */ /* 0x000fc00000000000 */
        /* <DEDUP_REMOVED lines=9> */
.L_x_1:


//--------------------- .nv.constant0.triton_poi_fused_convolution_1 --------------------------
	.section	.nv.constant0.triton_poi_fused_convolution_1,"a",@progbits
	.sectionflags	@""
	.align	4
.nv.constant0.triton_poi_fused_convolution_1:
	.zero		548
